//
// Generated by NVIDIA NVVM Compiler
//
// Compiler Build ID: CL-36424714
// Cuda compilation tools, release 13.0, V13.0.88
// Based on NVVM 20.0.0
//

.version 9.0
.target sm_100
.address_size 64

	// .globl	_Z8mykernelPfS_S_i

.visible .entry _Z8mykernelPfS_S_i(
	.param .u64 .ptr .align 1 _Z8mykernelPfS_S_i_param_0,
	.param .u64 .ptr .align 1 _Z8mykernelPfS_S_i_param_1,
	.param .u64 .ptr .align 1 _Z8mykernelPfS_S_i_param_2,
	.param .u32 _Z8mykernelPfS_S_i_param_3
)
{
	.reg .pred 	%p<2>;
	.reg .b32 	%r<6>;
	.reg .b32 	%f<4>;
	.reg .b64 	%rd<11>;

	ld.param.u64 	%rd1, [_Z8mykernelPfS_S_i_param_0];
	ld.param.u64 	%rd2, [_Z8mykernelPfS_S_i_param_1];
	ld.param.u64 	%rd3, [_Z8mykernelPfS_S_i_param_2];
	ld.param.u32 	%r2, [_Z8mykernelPfS_S_i_param_3];
	mov.u32 	%r3, %tid.x;
	mov.u32 	%r4, %ctaid.x;
	mov.u32 	%r5, %ntid.x;
	mad.lo.s32 	%r1, %r4, %r5, %r3;
	setp.ge.s32 	%p1, %r1, %r2;
	@%p1 bra 	$L__BB0_2;
	cvta.to.global.u64 	%rd4, %rd1;
	cvta.to.global.u64 	%rd5, %rd2;
	cvta.to.global.u64 	%rd6, %rd3;
	mul.wide.s32 	%rd7, %r1, 4;
	add.s64 	%rd8, %rd4, %rd7;
	ld.global.f32 	%f1, [%rd8];
	add.s64 	%rd9, %rd5, %rd7;
	ld.global.f32 	%f2, [%rd9];
	add.f32 	%f3, %f1, %f2;
	add.s64 	%rd10, %rd6, %rd7;
	st.global.f32 	[%rd10], %f3;
$L__BB0_2:
	ret;

}


// ===== COMPILED SASS (sm_100) =====

	.target	sm_100

	.elftype	@"ET_EXEC"


//--------------------- .note.nv.tkinfo           --------------------------
	.section	.note.nv.tkinfo,"",@"SHT_NOTE"
	.sectionflags	@"SHF_NOTE_NV_TKINFO"
	.tkinfo
        /*0018*/ 	.word	0x00000002
        /*0030*/ 	.string	""
        /*0030*/ 	.string	"ptxas"
        /*0030*/ 	.string	"Cuda compilation tools, release 13.0, V13.0.88"
        /*0030*/ 	.string	"Build cuda_13.0.r13.0/compiler.36424714_0"
        /*0030*/ 	.string	"-arch sm_100 -m 64 "



//--------------------- .note.nv.cuinfo           --------------------------
	.section	.note.nv.cuinfo,"",@"SHT_NOTE"
	.sectionflags	@"SHF_NOTE_NV_CUINFO"
        /*0018*/ 	.short	0x0002
        /*001a*/ 	.short	0x0064
        /*001c*/ 	.short	0x0082
	.zero		2


//--------------------- .nv.info                  --------------------------
	.section	.nv.info,"",@"SHT_CUDA_INFO"
	.align	4


	//----- nvinfo : EIATTR_REGCOUNT
	.align		4
        /*0000*/ 	.byte	0x04, 0x2f
        /*0002*/ 	.short	(.L_1 - .L_0)
	.align		4
.L_0:
        /*0004*/ 	.word	index@(_Z8mykernelPfS_S_i)
        /*0008*/ 	.word	0x0000000c


	//----- nvinfo : EIATTR_FRAME_SIZE
	.align		4
.L_1:
        /*000c*/ 	.byte	0x04, 0x11
        /*000e*/ 	.short	(.L_3 - .L_2)
	.align		4
.L_2:
        /*0010*/ 	.word	index@(_Z8mykernelPfS_S_i)
        /*0014*/ 	.word	0x00000000


	//----- nvinfo : EIATTR_MIN_STACK_SIZE
	.align		4
.L_3:
        /*0018*/ 	.byte	0x04, 0x12
        /*001a*/ 	.short	(.L_5 - .L_4)
	.align		4
.L_4:
        /*001c*/ 	.word	index@(_Z8mykernelPfS_S_i)
        /*0020*/ 	.word	0x00000000
.L_5:


//--------------------- .nv.compat                --------------------------
	.section	.nv.compat,"",@"SHT_CUDA_COMPAT_INFO"
	.align	4
        /*0000*/ 	.byte	0x02, 0x09, 0x00, 0x00, 0x02, 0x02, 0x01, 0x00, 0x02, 0x05, 0x05, 0x00, 0x03, 0x07, 0x01, 0x01
        /*0010*/ 	.byte	0x02, 0x03, 0x00, 0x00, 0x02, 0x06, 0x01, 0x00, 0x04, 0x0b, 0x08, 0x00, 0x09, 0x00, 0x00, 0x00
        /*0020*/ 	.byte	0x00, 0x00, 0x00, 0x00


//--------------------- .nv.info._Z8mykernelPfS_S_i --------------------------
	.section	.nv.info._Z8mykernelPfS_S_i,"",@"SHT_CUDA_INFO"
	.sectionflags	@""
	.align	4


	//----- nvinfo : EIATTR_CUDA_API_VERSION
	.align		4
        /*0000*/ 	.byte	0x04, 0x37
        /*0002*/ 	.short	(.L_7 - .L_6)
.L_6:
        /*0004*/ 	.word	0x00000082


	//----- nvinfo : EIATTR_KPARAM_INFO
	.align		4
.L_7:
        /*0008*/ 	.byte	0x04, 0x17
        /*000a*/ 	.short	(.L_9 - .L_8)
.L_8:
        /*000c*/ 	.word	0x00000000
        /*0010*/ 	.short	0x0003
        /*0012*/ 	.short	0x0018
        /*0014*/ 	.byte	0x00, 0xf0, 0x11, 0x00


	//----- nvinfo : EIATTR_KPARAM_INFO
	.align		4
.L_9:
        /*0018*/ 	.byte	0x04, 0x17
        /*001a*/ 	.short	(.L_11 - .L_10)
.L_10:
        /*001c*/ 	.word	0x00000000
        /*0020*/ 	.short	0x0002
        /*0022*/ 	.short	0x0010
        /*0024*/ 	.byte	0x00, 0xf5, 0x21, 0x00


	//----- nvinfo : EIATTR_KPARAM_INFO
	.align		4
.L_11:
        /*0028*/ 	.byte	0x04, 0x17
        /*002a*/ 	.short	(.L_13 - .L_12)
.L_12:
        /*002c*/ 	.word	0x00000000
        /*0030*/ 	.short	0x0001
        /*0032*/ 	.short	0x0008
        /*0034*/ 	.byte	0x00, 0xf5, 0x21, 0x00


	//----- nvinfo : EIATTR_KPARAM_INFO
	.align		4
.L_13:
        /*0038*/ 	.byte	0x04, 0x17
        /*003a*/ 	.short	(.L_15 - .L_14)
.L_14:
        /*003c*/ 	.word	0x00000000
        /*0040*/ 	.short	0x0000
        /*0042*/ 	.short	0x0000
        /*0044*/ 	.byte	0x00, 0xf5, 0x21, 0x00


	//----- nvinfo : EIATTR_SPARSE_MMA_MASK
	.align		4
.L_15:
        /*0048*/ 	.byte	0x03, 0x50
        /*004a*/ 	.short	0x0000


	//----- nvinfo : EIATTR_MAXREG_COUNT
	.align		4
        /*004c*/ 	.byte	0x03, 0x1b
        /*004e*/ 	.short	0x00ff


	//----- nvinfo : EIATTR_MERCURY_ISA_VERSION
	.align		4
        /*0050*/ 	.byte	0x03, 0x5f
        /*0052*/ 	.short	0x0101


	//----- nvinfo : EIATTR_VRC_CTA_INIT_COUNT
	.align		4
        /*0054*/ 	.byte	0x02, 0x4a
	.zero		1
	.zero		1


	//----- nvinfo : EIATTR_EXIT_INSTR_OFFSETS
	.align		4
        /*0058*/ 	.byte	0x04, 0x1c
        /*005a*/ 	.short	(.L_17 - .L_16)


	//   ....[0]....
.L_16:
        /*005c*/ 	.word	0x00000070


	//   ....[1]....
        /*0060*/ 	.word	0x00000130


	//----- nvinfo : EIATTR_CBANK_PARAM_SIZE
	.align		4
.L_17:
        /*0064*/ 	.byte	0x03, 0x19
        /*0066*/ 	.short	0x001c


	//----- nvinfo : EIATTR_PARAM_CBANK
	.align		4
        /*0068*/ 	.byte	0x04, 0x0a
        /*006a*/ 	.short	(.L_19 - .L_18)
	.align		4
.L_18:
        /*006c*/ 	.word	index@(.nv.constant0._Z8mykernelPfS_S_i)
        /*0070*/ 	.short	0x0380
        /*0072*/ 	.short	0x001c


	//----- nvinfo : EIATTR_SW_WAR
	.align		4
.L_19:
        /*0074*/ 	.byte	0x04, 0x36
        /*0076*/ 	.short	(.L_21 - .L_20)
.L_20:
        /*0078*/ 	.word	0x00000008
.L_21:


//--------------------- .nv.callgraph             --------------------------
	.section	.nv.callgraph,"",@"SHT_CUDA_CALLGRAPH"
	.align	4
	.sectionentsize	8
	.align		4
        /*0000*/ 	.word	0x00000000
	.align		4
        /*0004*/ 	.word	0xffffffff
	.align		4
        /*0008*/ 	.word	0x00000000
	.align		4
        /*000c*/ 	.word	0xfffffffe
	.align		4
        /*0010*/ 	.word	0x00000000
	.align		4
        /*0014*/ 	.word	0xfffffffd
	.align		4
        /*0018*/ 	.word	0x00000000
	.align		4
        /*001c*/ 	.word	0xfffffffc


//--------------------- .text._Z8mykernelPfS_S_i  --------------------------
	.section	.text._Z8mykernelPfS_S_i,"ax",@progbits
	.align	128
        .global         _Z8mykernelPfS_S_i
        .type           _Z8mykernelPfS_S_i,@function
        .size           _Z8mykernelPfS_S_i,(.L_x_1 - _Z8mykernelPfS_S_i)
        .other          _Z8mykernelPfS_S_i,@"STO_CUDA_ENTRY STV_DEFAULT"
_Z8mykernelPfS_S_i:
.text._Z8mykernelPfS_S_i:
[----:B------:R-:W-:Y:S01]  /*0000*/  LDC R1, c[0x0][0x37c] ;  /* 0x0000df00ff017b82 */ /* 0x000fe20000000800 */
[----:B------:R-:W0:Y:S07]  /*0010*/  S2R R9, SR_TID.X ;  /* 0x0000000000097919 */ /* 0x000e2e0000002100 */
[----:B------:R-:W0:Y:S01]  /*0020*/  S2UR UR4, SR_CTAID.X ;  /* 0x00000000000479c3 */ /* 0x000e220000002500 */
[----:B------:R-:W1:Y:S07]  /*0030*/  LDCU UR5, c[0x0][0x398] ;  /* 0x00007300ff0577ac */ /* 0x000e6e0008000800 */
[----:B------:R-:W0:Y:S02]  /*0040*/  LDC R0, c[0x0][0x360] ;  /* 0x0000d800ff007b82 */ /* 0x000e240000000800 */
[----:B0-----:R-:W-:-:S05]  /*0050*/  IMAD R9, R0, UR4, R9 ;  /* 0x0000000400097c24 */ /* 0x001fca000f8e0209 */
[----:B-1----:R-:W-:-:S13]  /*0060*/  ISETP.GE.AND P0, PT, R9, UR5, PT ;  /* 0x0000000509007c0c */ /* 0x002fda000bf06270 */
[----:B------:R-:W-:Y:S05]  /*0070*/  @P0 EXIT ;  /* 0x000000000000094d */ /* 0x000fea0003800000 */
[----:B------:R-:W0:Y:S01]  /*0080*/  LDC.64 R2, c[0x0][0x380] ;  /* 0x0000e000ff027b82 */ /* 0x000e220000000a00 */
[----:B------:R-:W1:Y:S07]  /*0090*/  LDCU.64 UR4, c[0x0][0x358] ;  /* 0x00006b00ff0477ac */ /* 0x000e6e0008000a00 */
[----:B------:R-:W2:Y:S08]  /*00a0*/  LDC.64 R4, c[0x0][0x388] ;  /* 0x0000e200ff047b82 */ /* 0x000eb00000000a00 */
[----:B------:R-:W3:Y:S01]  /*00b0*/  LDC.64 R6, c[0x0][0x390] ;  /* 0x0000e400ff067b82 */ /* 0x000ee20000000a00 */
[----:B0-----:R-:W-:-:S06]  /*00c0*/  IMAD.WIDE R2, R9, 0x4, R2 ;  /* 0x0000000409027825 */ /* 0x001fcc00078e0202 */
[----:B-1----:R-:W4:Y:S01]  /*00d0*/  LDG.E R2, desc[UR4][R2.64] ;  /* 0x0000000402027981 */ /* 0x002f22000c1e1900 */
[----:B--2---:R-:W-:-:S06]  /*00e0*/  IMAD.WIDE R4, R9, 0x4, R4 ;  /* 0x0000000409047825 */ /* 0x004fcc00078e0204 */
[----:B------:R-:W4:Y:S01]  /*00f0*/  LDG.E R5, desc[UR4][R4.64] ;  /* 0x0000000404057981 */ /* 0x000f22000c1e1900 */
[----:B---3--:R-:W-:-:S04]  /*0100*/  IMAD.WIDE R6, R9, 0x4, R6 ;  /* 0x0000000409067825 */ /* 0x008fc800078e0206 */
[----:B----4-:R-:W-:-:S05]  /*0110*/  FADD R9, R2, R5 ;  /* 0x0000000502097221 */ /* 0x010fca0000000000 */
[----:B------:R-:W-:Y:S01]  /*0120*/  STG.E desc[UR4][R6.64], R9 ;  /* 0x0000000906007986 */ /* 0x000fe2000c101904 */
[----:B------:R-:W-:Y:S05]  /*0130*/  EXIT ;  /* 0x000000000000794d */ /* 0x000fea0003800000 */
.L_x_0:
[----:B------:R-:W-:-:S00]  /*0140*/  BRA `(.L_x_0) ;  /* 0xfffffffc00fc7947 */ /* 0x000fc0000383ffff */
[----:B------:R-:W-:-:S00]  /*0150*/  NOP ;  /* 0x0000000000007918 */ /* 0x000fc00000000000 */
        /* <DEDUP_REMOVED lines=10> */
.L_x_1:


//--------------------- .nv.shared.reserved.0     --------------------------
	.section	.nv.shared.reserved.0,"aw",@nobits
	.weak		__nv_reservedSMEM_offset_0_alias
	.size		__nv_reservedSMEM_offset_0_alias, 0, 64
	.other		__nv_reservedSMEM_offset_0_alias,@"STO_CUDA_RESERVED_SHARED STV_DEFAULT"
__nv_reservedSMEM_offset_0_alias:
	.zero		0
	.zero		64


//--------------------- .nv.constant0._Z8mykernelPfS_S_i --------------------------
	.section	.nv.constant0._Z8mykernelPfS_S_i,"a",@progbits
	.sectionflags	@""
	.align	4
.nv.constant0._Z8mykernelPfS_S_i:
	.zero		924


//--------------------- SYMBOLS --------------------------

	.type		.nv.reservedSmem.offset0,@object
	.size		.nv.reservedSmem.offset0,0x4
